//
// Generated by NVIDIA NVVM Compiler
//
// Compiler Build ID: CL-36424714
// Cuda compilation tools, release 13.0, V13.0.88
// Based on NVVM 20.0.0
//

.version 9.0
.target sm_100
.address_size 64

	// .globl	_Z13MatMultKernelPdS_S_iii
// _ZZ13MatMultKernelPdS_S_iiiE9subArray1 has been demoted
// _ZZ13MatMultKernelPdS_S_iiiE9subArray2 has been demoted

.visible .entry _Z13MatMultKernelPdS_S_iii(
	.param .u64 .ptr .align 1 _Z13MatMultKernelPdS_S_iii_param_0,
	.param .u64 .ptr .align 1 _Z13MatMultKernelPdS_S_iii_param_1,
	.param .u64 .ptr .align 1 _Z13MatMultKernelPdS_S_iii_param_2,
	.param .u32 _Z13MatMultKernelPdS_S_iii_param_3,
	.param .u32 _Z13MatMultKernelPdS_S_iii_param_4,
	.param .u32 _Z13MatMultKernelPdS_S_iii_param_5
)
{
	.reg .pred 	%p<39>;
	.reg .b32 	%r<87>;
	.reg .b64 	%rd<25>;
	.reg .b64 	%fd<70>;
	// demoted variable
	.shared .align 8 .b8 _ZZ13MatMultKernelPdS_S_iiiE9subArray1[8];
	// demoted variable
	.shared .align 8 .b8 _ZZ13MatMultKernelPdS_S_iiiE9subArray2[8];
	ld.param.u64 	%rd6, [_Z13MatMultKernelPdS_S_iii_param_0];
	ld.param.u64 	%rd7, [_Z13MatMultKernelPdS_S_iii_param_1];
	ld.param.u32 	%r55, [_Z13MatMultKernelPdS_S_iii_param_3];
	ld.param.u32 	%r56, [_Z13MatMultKernelPdS_S_iii_param_4];
	ld.param.u32 	%r57, [_Z13MatMultKernelPdS_S_iii_param_5];
	cvta.to.global.u64 	%rd1, %rd7;
	cvta.to.global.u64 	%rd2, %rd6;
	mov.u32 	%r58, %ctaid.x;
	mov.u32 	%r59, %ctaid.y;
	mov.u32 	%r1, %tid.x;
	mov.u32 	%r2, %tid.y;
	add.s32 	%r3, %r59, %r2;
	add.s32 	%r4, %r58, %r1;
	setp.lt.s32 	%p1, %r56, 1;
	mov.f64 	%fd69, 0d0000000000000000;
	@%p1 bra 	$L__BB0_27;
	shl.b32 	%r61, %r2, 3;
	mov.u32 	%r62, _ZZ13MatMultKernelPdS_S_iiiE9subArray1;
	add.s32 	%r5, %r62, %r61;
	shl.b32 	%r63, %r1, 3;
	add.s32 	%r6, %r5, %r63;
	mul.lo.s32 	%r7, %r56, %r3;
	mov.u32 	%r64, _ZZ13MatMultKernelPdS_S_iiiE9subArray2;
	add.s32 	%r9, %r64, %r63;
	add.s32 	%r8, %r9, %r61;
	and.b32  	%r10, %r56, 3;
	setp.lt.u32 	%p2, %r56, 4;
	mov.f64 	%fd69, 0d0000000000000000;
	mov.b32 	%r81, 0;
	@%p2 bra 	$L__BB0_20;
	and.b32  	%r81, %r56, 2147483644;
	neg.s32 	%r80, %r81;
	add.s32 	%r79, %r2, 3;
	mul.lo.s32 	%r65, %r2, %r57;
	add.s32 	%r66, %r65, %r57;
	add.s32 	%r78, %r4, %r66;
	shl.b32 	%r15, %r57, 2;
	add.s32 	%r67, %r2, 2;
	mad.lo.s32 	%r77, %r57, %r67, %r4;
	mad.lo.s32 	%r76, %r57, %r79, %r4;
	add.s32 	%r75, %r4, %r65;
	add.s32 	%r74, %r1, %r7;
	add.s32 	%r73, %r1, 3;
	mov.f64 	%fd69, 0d0000000000000000;
$L__BB0_3:
	setp.ge.s32 	%p3, %r3, %r55;
	mul.wide.s32 	%rd8, %r74, 8;
	add.s64 	%rd9, %rd2, %rd8;
	add.s64 	%rd3, %rd9, 16;
	add.s32 	%r29, %r73, -2;
	add.s32 	%r68, %r73, -3;
	setp.ge.s32 	%p4, %r68, %r56;
	mov.f64 	%fd56, 0d0000000000000000;
	or.pred  	%p5, %p3, %p4;
	@%p5 bra 	$L__BB0_5;
	ld.global.f64 	%fd56, [%rd3+-16];
$L__BB0_5:
	setp.ge.s32 	%p6, %r4, %r57;
	st.shared.f64 	[%r6], %fd56;
	add.s32 	%r30, %r79, -2;
	add.s32 	%r69, %r79, -3;
	setp.ge.s32 	%p7, %r69, %r56;
	mov.f64 	%fd57, 0d0000000000000000;
	or.pred  	%p8, %p6, %p7;
	@%p8 bra 	$L__BB0_7;
	mul.wide.s32 	%rd10, %r75, 8;
	add.s64 	%rd11, %rd1, %rd10;
	ld.global.f64 	%fd57, [%rd11];
$L__BB0_7:
	st.shared.f64 	[%r8], %fd57;
	bar.sync 	0;
	ld.shared.f64 	%fd38, [%r5];
	ld.shared.f64 	%fd39, [%r9];
	fma.rn.f64 	%fd6, %fd38, %fd39, %fd69;
	bar.sync 	0;
	setp.ge.s32 	%p10, %r29, %r56;
	mov.f64 	%fd58, 0d0000000000000000;
	or.pred  	%p11, %p3, %p10;
	@%p11 bra 	$L__BB0_9;
	ld.global.f64 	%fd58, [%rd3+-8];
$L__BB0_9:
	st.shared.f64 	[%r6], %fd58;
	setp.ge.s32 	%p13, %r30, %r56;
	mov.f64 	%fd59, 0d0000000000000000;
	or.pred  	%p14, %p6, %p13;
	@%p14 bra 	$L__BB0_11;
	mul.wide.s32 	%rd12, %r78, 8;
	add.s64 	%rd13, %rd1, %rd12;
	ld.global.f64 	%fd59, [%rd13];
$L__BB0_11:
	st.shared.f64 	[%r8], %fd59;
	bar.sync 	0;
	ld.shared.f64 	%fd42, [%r5];
	ld.shared.f64 	%fd43, [%r9];
	fma.rn.f64 	%fd11, %fd42, %fd43, %fd6;
	bar.sync 	0;
	add.s32 	%r70, %r29, 1;
	setp.ge.s32 	%p16, %r70, %r56;
	mov.f64 	%fd60, 0d0000000000000000;
	or.pred  	%p17, %p3, %p16;
	@%p17 bra 	$L__BB0_13;
	ld.global.f64 	%fd60, [%rd3];
$L__BB0_13:
	st.shared.f64 	[%r6], %fd60;
	add.s32 	%r71, %r30, 1;
	setp.ge.s32 	%p19, %r71, %r56;
	mov.f64 	%fd61, 0d0000000000000000;
	or.pred  	%p20, %p6, %p19;
	@%p20 bra 	$L__BB0_15;
	mul.wide.s32 	%rd14, %r77, 8;
	add.s64 	%rd15, %rd1, %rd14;
	ld.global.f64 	%fd61, [%rd15];
$L__BB0_15:
	st.shared.f64 	[%r8], %fd61;
	bar.sync 	0;
	ld.shared.f64 	%fd46, [%r5];
	ld.shared.f64 	%fd47, [%r9];
	fma.rn.f64 	%fd16, %fd46, %fd47, %fd11;
	bar.sync 	0;
	setp.ge.s32 	%p22, %r73, %r56;
	mov.f64 	%fd62, 0d0000000000000000;
	or.pred  	%p23, %p3, %p22;
	@%p23 bra 	$L__BB0_17;
	ld.global.f64 	%fd62, [%rd3+8];
$L__BB0_17:
	st.shared.f64 	[%r6], %fd62;
	setp.ge.s32 	%p25, %r79, %r56;
	mov.f64 	%fd63, 0d0000000000000000;
	or.pred  	%p26, %p6, %p25;
	@%p26 bra 	$L__BB0_19;
	mul.wide.s32 	%rd16, %r76, 8;
	add.s64 	%rd17, %rd1, %rd16;
	ld.global.f64 	%fd63, [%rd17];
$L__BB0_19:
	st.shared.f64 	[%r8], %fd63;
	bar.sync 	0;
	ld.shared.f64 	%fd49, [%r5];
	ld.shared.f64 	%fd50, [%r9];
	fma.rn.f64 	%fd69, %fd49, %fd50, %fd16;
	bar.sync 	0;
	add.s32 	%r80, %r80, 4;
	add.s32 	%r79, %r79, 4;
	add.s32 	%r78, %r78, %r15;
	add.s32 	%r77, %r77, %r15;
	add.s32 	%r76, %r76, %r15;
	add.s32 	%r75, %r75, %r15;
	add.s32 	%r74, %r74, 4;
	add.s32 	%r73, %r73, 4;
	setp.ne.s32 	%p27, %r80, 0;
	@%p27 bra 	$L__BB0_3;
$L__BB0_20:
	setp.eq.s32 	%p28, %r10, 0;
	@%p28 bra 	$L__BB0_27;
	add.s32 	%r85, %r2, %r81;
	mad.lo.s32 	%r86, %r57, %r85, %r4;
	add.s32 	%r83, %r1, %r81;
	add.s32 	%r84, %r83, %r7;
	neg.s32 	%r82, %r10;
$L__BB0_22:
	.pragma "nounroll";
	setp.ge.s32 	%p29, %r3, %r55;
	mul.wide.s32 	%rd18, %r84, 8;
	add.s64 	%rd4, %rd2, %rd18;
	setp.ge.s32 	%p30, %r83, %r56;
	mov.f64 	%fd67, 0d0000000000000000;
	or.pred  	%p31, %p29, %p30;
	@%p31 bra 	$L__BB0_24;
	ld.global.f64 	%fd67, [%rd4];
$L__BB0_24:
	setp.ge.s32 	%p32, %r4, %r57;
	st.shared.f64 	[%r6], %fd67;
	setp.ge.s32 	%p33, %r85, %r56;
	mov.f64 	%fd68, 0d0000000000000000;
	or.pred  	%p34, %p32, %p33;
	@%p34 bra 	$L__BB0_26;
	mul.wide.s32 	%rd19, %r86, 8;
	add.s64 	%rd20, %rd1, %rd19;
	ld.global.f64 	%fd68, [%rd20];
$L__BB0_26:
	st.shared.f64 	[%r8], %fd68;
	bar.sync 	0;
	ld.shared.f64 	%fd53, [%r5];
	ld.shared.f64 	%fd54, [%r9];
	fma.rn.f64 	%fd69, %fd53, %fd54, %fd69;
	bar.sync 	0;
	add.s32 	%r86, %r86, %r57;
	add.s32 	%r85, %r85, 1;
	add.s32 	%r84, %r84, 1;
	add.s32 	%r83, %r83, 1;
	add.s32 	%r82, %r82, 1;
	setp.ne.s32 	%p35, %r82, 0;
	@%p35 bra 	$L__BB0_22;
$L__BB0_27:
	setp.ge.s32 	%p36, %r3, %r55;
	setp.ge.s32 	%p37, %r4, %r57;
	or.pred  	%p38, %p36, %p37;
	@%p38 bra 	$L__BB0_29;
	ld.param.u64 	%rd24, [_Z13MatMultKernelPdS_S_iii_param_2];
	mad.lo.s32 	%r72, %r57, %r3, %r4;
	cvta.to.global.u64 	%rd21, %rd24;
	mul.wide.u32 	%rd22, %r72, 8;
	add.s64 	%rd23, %rd21, %rd22;
	st.global.f64 	[%rd23], %fd69;
$L__BB0_29:
	ret;

}


// ===== COMPILED SASS (sm_100) =====

	.target	sm_100

	.elftype	@"ET_EXEC"


//--------------------- .note.nv.tkinfo           --------------------------
	.section	.note.nv.tkinfo,"",@"SHT_NOTE"
	.sectionflags	@"SHF_NOTE_NV_TKINFO"
	.tkinfo
        /*0018*/ 	.word	0x00000002
        /*0030*/ 	.string	""
        /*0030*/ 	.string	"ptxas"
        /*0030*/ 	.string	"Cuda compilation tools, release 13.0, V13.0.88"
        /*0030*/ 	.string	"Build cuda_13.0.r13.0/compiler.36424714_0"
        /*0030*/ 	.string	"-arch sm_100 -m 64 "



//--------------------- .note.nv.cuinfo           --------------------------
	.section	.note.nv.cuinfo,"",@"SHT_NOTE"
	.sectionflags	@"SHF_NOTE_NV_CUINFO"
        /*0018*/ 	.short	0x0002
        /*001a*/ 	.short	0x0064
        /*001c*/ 	.short	0x0082
	.zero		2


//--------------------- .nv.info                  --------------------------
	.section	.nv.info,"",@"SHT_CUDA_INFO"
	.align	4


	//----- nvinfo : EIATTR_REGCOUNT
	.align		4
        /*0000*/ 	.byte	0x04, 0x2f
        /*0002*/ 	.short	(.L_1 - .L_0)
	.align		4
.L_0:
        /*0004*/ 	.word	index@(_Z13MatMultKernelPdS_S_iii)
        /*0008*/ 	.word	0x00000020


	//----- nvinfo : EIATTR_FRAME_SIZE
	.align		4
.L_1:
        /*000c*/ 	.byte	0x04, 0x11
        /*000e*/ 	.short	(.L_3 - .L_2)
	.align		4
.L_2:
        /*0010*/ 	.word	index@(_Z13MatMultKernelPdS_S_iii)
        /*0014*/ 	.word	0x00000000


	//----- nvinfo : EIATTR_MIN_STACK_SIZE
	.align		4
.L_3:
        /*0018*/ 	.byte	0x04, 0x12
        /*001a*/ 	.short	(.L_5 - .L_4)
	.align		4
.L_4:
        /*001c*/ 	.word	index@(_Z13MatMultKernelPdS_S_iii)
        /*0020*/ 	.word	0x00000000
.L_5:


//--------------------- .nv.compat                --------------------------
	.section	.nv.compat,"",@"SHT_CUDA_COMPAT_INFO"
	.align	4
        /*0000*/ 	.byte	0x02, 0x09, 0x00, 0x00, 0x02, 0x02, 0x01, 0x00, 0x02, 0x05, 0x05, 0x00, 0x03, 0x07, 0x01, 0x01
        /*0010*/ 	.byte	0x02, 0x03, 0x00, 0x00, 0x02, 0x06, 0x01, 0x00, 0x04, 0x0b, 0x08, 0x00, 0x01, 0x00, 0x00, 0x00
        /*0020*/ 	.byte	0x00, 0x00, 0x00, 0x00


//--------------------- .nv.info._Z13MatMultKernelPdS_S_iii --------------------------
	.section	.nv.info._Z13MatMultKernelPdS_S_iii,"",@"SHT_CUDA_INFO"
	.sectionflags	@""
	.align	4


	//----- nvinfo : EIATTR_CUDA_API_VERSION
	.align		4
        /*0000*/ 	.byte	0x04, 0x37
        /*0002*/ 	.short	(.L_7 - .L_6)
.L_6:
        /*0004*/ 	.word	0x00000082


	//----- nvinfo : EIATTR_KPARAM_INFO
	.align		4
.L_7:
        /*0008*/ 	.byte	0x04, 0x17
        /*000a*/ 	.short	(.L_9 - .L_8)
.L_8:
        /*000c*/ 	.word	0x00000000
        /*0010*/ 	.short	0x0005
        /*0012*/ 	.short	0x0020
        /*0014*/ 	.byte	0x00, 0xf0, 0x11, 0x00


	//----- nvinfo : EIATTR_KPARAM_INFO
	.align		4
.L_9:
        /*0018*/ 	.byte	0x04, 0x17
        /*001a*/ 	.short	(.L_11 - .L_10)
.L_10:
        /*001c*/ 	.word	0x00000000
        /*0020*/ 	.short	0x0004
        /*0022*/ 	.short	0x001c
        /*0024*/ 	.byte	0x00, 0xf0, 0x11, 0x00


	//----- nvinfo : EIATTR_KPARAM_INFO
	.align		4
.L_11:
        /*0028*/ 	.byte	0x04, 0x17
        /*002a*/ 	.short	(.L_13 - .L_12)
.L_12:
        /*002c*/ 	.word	0x00000000
        /*0030*/ 	.short	0x0003
        /*0032*/ 	.short	0x0018
        /*0034*/ 	.byte	0x00, 0xf0, 0x11, 0x00


	//----- nvinfo : EIATTR_KPARAM_INFO
	.align		4
.L_13:
        /*0038*/ 	.byte	0x04, 0x17
        /*003a*/ 	.short	(.L_15 - .L_14)
.L_14:
        /*003c*/ 	.word	0x00000000
        /*0040*/ 	.short	0x0002
        /*0042*/ 	.short	0x0010
        /*0044*/ 	.byte	0x00, 0xf5, 0x21, 0x00


	//----- nvinfo : EIATTR_KPARAM_INFO
	.align		4
.L_15:
        /*0048*/ 	.byte	0x04, 0x17
        /*004a*/ 	.short	(.L_17 - .L_16)
.L_16:
        /*004c*/ 	.word	0x00000000
        /*0050*/ 	.short	0x0001
        /*0052*/ 	.short	0x0008
        /*0054*/ 	.byte	0x00, 0xf5, 0x21, 0x00


	//----- nvinfo : EIATTR_KPARAM_INFO
	.align		4
.L_17:
        /*0058*/ 	.byte	0x04, 0x17
        /*005a*/ 	.short	(.L_19 - .L_18)
.L_18:
        /*005c*/ 	.word	0x00000000
        /*0060*/ 	.short	0x0000
        /*0062*/ 	.short	0x0000
        /*0064*/ 	.byte	0x00, 0xf5, 0x21, 0x00


	//----- nvinfo : EIATTR_SPARSE_MMA_MASK
	.align		4
.L_19:
        /*0068*/ 	.byte	0x03, 0x50
        /*006a*/ 	.short	0x0000


	//----- nvinfo : EIATTR_MAXREG_COUNT
	.align		4
        /*006c*/ 	.byte	0x03, 0x1b
        /*006e*/ 	.short	0x00ff


	//----- nvinfo : EIATTR_NUM_BARRIERS
	.align		4
        /*0070*/ 	.byte	0x02, 0x4c
        /*0072*/ 	.byte	0x01
	.zero		1


	//----- nvinfo : EIATTR_MERCURY_ISA_VERSION
	.align		4
        /*0074*/ 	.byte	0x03, 0x5f
        /*0076*/ 	.short	0x0101


	//----- nvinfo : EIATTR_VRC_CTA_INIT_COUNT
	.align		4
        /*0078*/ 	.byte	0x02, 0x4a
	.zero		1
	.zero		1


	//----- nvinfo : EIATTR_EXIT_INSTR_OFFSETS
	.align		4
        /*007c*/ 	.byte	0x04, 0x1c
        /*007e*/ 	.short	(.L_21 - .L_20)


	//   ....[0]....
.L_20:
        /*0080*/ 	.word	0x00000a50


	//   ....[1]....
        /*0084*/ 	.word	0x00000aa0


	//----- nvinfo : EIATTR_CBANK_PARAM_SIZE
	.align		4
.L_21:
        /*0088*/ 	.byte	0x03, 0x19
        /*008a*/ 	.short	0x0024


	//----- nvinfo : EIATTR_PARAM_CBANK
	.align		4
        /*008c*/ 	.byte	0x04, 0x0a
        /*008e*/ 	.short	(.L_23 - .L_22)
	.align		4
.L_22:
        /*0090*/ 	.word	index@(.nv.constant0._Z13MatMultKernelPdS_S_iii)
        /*0094*/ 	.short	0x0380
        /*0096*/ 	.short	0x0024


	//----- nvinfo : EIATTR_SW_WAR
	.align		4
.L_23:
        /*0098*/ 	.byte	0x04, 0x36
        /*009a*/ 	.short	(.L_25 - .L_24)
.L_24:
        /*009c*/ 	.word	0x00000008
.L_25:


//--------------------- .nv.callgraph             --------------------------
	.section	.nv.callgraph,"",@"SHT_CUDA_CALLGRAPH"
	.align	4
	.sectionentsize	8
	.align		4
        /*0000*/ 	.word	0x00000000
	.align		4
        /*0004*/ 	.word	0xffffffff
	.align		4
        /*0008*/ 	.word	0x00000000
	.align		4
        /*000c*/ 	.word	0xfffffffe
	.align		4
        /*0010*/ 	.word	0x00000000
	.align		4
        /*0014*/ 	.word	0xfffffffd
	.align		4
        /*0018*/ 	.word	0x00000000
	.align		4
        /*001c*/ 	.word	0xfffffffc


//--------------------- .text._Z13MatMultKernelPdS_S_iii --------------------------
	.section	.text._Z13MatMultKernelPdS_S_iii,"ax",@progbits
	.align	128
        .global         _Z13MatMultKernelPdS_S_iii
        .type           _Z13MatMultKernelPdS_S_iii,@function
        .size           _Z13MatMultKernelPdS_S_iii,(.L_x_5 - _Z13MatMultKernelPdS_S_iii)
        .other          _Z13MatMultKernelPdS_S_iii,@"STO_CUDA_ENTRY STV_DEFAULT"
_Z13MatMultKernelPdS_S_iii:
.text._Z13MatMultKernelPdS_S_iii:
[----:B------:R-:W-:Y:S01]  /*0000*/  LDC R1, c[0x0][0x37c] ;  /* 0x0000df00ff017b82 */ /* 0x000fe20000000800 */
[----:B------:R-:W0:Y:S01]  /*0010*/  S2R R0, SR_TID.Y ;  /* 0x0000000000007919 */ /* 0x000e220000002200 */
[----:B------:R-:W1:Y:S06]  /*0020*/  LDCU UR8, c[0x0][0x39c] ;  /* 0x00007380ff0877ac */ /* 0x000e6c0008000800 */
[----:B------:R-:W0:Y:S01]  /*0030*/  S2UR UR5, SR_CTAID.Y ;  /* 0x00000000000579c3 */ /* 0x000e220000002600 */
[----:B------:R-:W-:Y:S01]  /*0040*/  CS2R R18, SRZ ;  /* 0x0000000000127805 */ /* 0x000fe2000001ff00 */
[----:B------:R-:W2:Y:S01]  /*0050*/  S2R R25, SR_TID.X ;  /* 0x0000000000197919 */ /* 0x000ea20000002100 */
[----:B------:R-:W3:Y:S05]  /*0060*/  LDCU.64 UR10, c[0x0][0x358] ;  /* 0x00006b00ff0a77ac */ /* 0x000eea0008000a00 */
[----:B------:R-:W2:Y:S01]  /*0070*/  S2UR UR4, SR_CTAID.X ;  /* 0x00000000000479c3 */ /* 0x000ea20000002500 */
[----:B-1----:R-:W-:Y:S01]  /*0080*/  UISETP.GE.AND UP0, UPT, UR8, 0x1, UPT ;  /* 0x000000010800788c */ /* 0x002fe2000bf06270 */
[----:B0-----:R-:W-:-:S02]  /*0090*/  VIADD R2, R0, UR5 ;  /* 0x0000000500027c36 */ /* 0x001fc40008000000 */
[----:B--2---:R-:W-:-:S06]  /*00a0*/  VIADD R3, R25, UR4 ;  /* 0x0000000419037c36 */ /* 0x004fcc0008000000 */
[----:B---3--:R-:W-:Y:S05]  /*00b0*/  BRA.U !UP0, `(.L_x_0) ;  /* 0x0000000908547547 */ /* 0x008fea000b800000 */
[----:B------:R-:W0:Y:S01]  /*00c0*/  S2UR UR7, SR_CgaCtaId ;  /* 0x00000000000779c3 */ /* 0x000e220000008800 */
[----:B------:R-:W-:Y:S01]  /*00d0*/  UMOV UR4, 0x400 ;  /* 0x0000040000047882 */ /* 0x000fe20000000000 */
[----:B------:R-:W-:Y:S01]  /*00e0*/  UISETP.GE.U32.AND UP1, UPT, UR8, 0x4, UPT ;  /* 0x000000040800788c */ /* 0x000fe2000bf26070 */
[----:B------:R-:W-:Y:S01]  /*00f0*/  CS2R R18, SRZ ;  /* 0x0000000000127805 */ /* 0x000fe2000001ff00 */
[----:B------:R-:W-:Y:S02]  /*0100*/  UIADD3 UR5, UPT, UPT, UR4, 0x8, URZ ;  /* 0x0000000804057890 */ /* 0x000fe4000fffe0ff */
[----:B------:R-:W-:-:S04]  /*0110*/  ULOP3.LUT UR6, UR8, 0x3, URZ, 0xc0, !UPT ;  /* 0x0000000308067892 */ /* 0x000fc8000f8ec0ff */
[----:B------:R-:W-:Y:S02]  /*0120*/  UISETP.NE.AND UP0, UPT, UR6, URZ, UPT ;  /* 0x000000ff0600728c */ /* 0x000fe4000bf05270 */
[----:B0-----:R-:W-:Y:S02]  /*0130*/  ULEA UR4, UR7, UR4, 0x18 ;  /* 0x0000000407047291 */ /* 0x001fe4000f8ec0ff */
[----:B------:R-:W-:-:S04]  /*0140*/  ULEA UR5, UR7, UR5, 0x18 ;  /* 0x0000000507057291 */ /* 0x000fc8000f8ec0ff */
[----:B------:R-:W-:Y:S01]  /*0150*/  LEA R4, R0, UR4, 0x3 ;  /* 0x0000000400047c11 */ /* 0x000fe2000f8e18ff */
[----:B------:R-:W-:Y:S01]  /*0160*/  UMOV UR4, URZ ;  /* 0x000000ff00047c82 */ /* 0x000fe20008000000 */
[----:B------:R-:W-:-:S03]  /*0170*/  LEA R5, R25, UR5, 0x3 ;  /* 0x0000000519057c11 */ /* 0x000fc6000f8e18ff */
[----:B------:R-:W-:Y:S01]  /*0180*/  IMAD R6, R25, 0x8, R4 ;  /* 0x0000000819067824 */ /* 0x000fe200078e0204 */
[----:B------:R-:W-:Y:S01]  /*0190*/  LEA R7, R0, R5, 0x3 ;  /* 0x0000000500077211 */ /* 0x000fe200078e18ff */
[----:B------:R-:W-:Y:S06]  /*01a0*/  BRA.U !UP1, `(.L_x_1) ;  /* 0x0000000509847547 */ /* 0x000fec000b800000 */
[----:B------:R-:W0:Y:S01]  /*01b0*/  LDC R23, c[0x0][0x3a0] ;  /* 0x0000e800ff177b82 */ /* 0x000e220000000800 */
[----:B------:R-:W1:Y:S01]  /*01c0*/  LDCU UR9, c[0x0][0x398] ;  /* 0x00007300ff0977ac */ /* 0x000e620008000800 */
[C---:B------:R-:W-:Y:S01]  /*01d0*/  VIADD R22, R0.reuse, 0x2 ;  /* 0x0000000200167836 */ /* 0x040fe20000000000 */
[----:B------:R-:W-:Y:S01]  /*01e0*/  CS2R R18, SRZ ;  /* 0x0000000000127805 */ /* 0x000fe2000001ff00 */
[----:B------:R-:W-:Y:S01]  /*01f0*/  VIADD R8, R0, 0x3 ;  /* 0x0000000300087836 */ /* 0x000fe20000000000 */
[----:B------:R-:W-:Y:S02]  /*0200*/  ULOP3.LUT UR4, UR8, 0x7ffffffc, URZ, 0xc0, !UPT ;  /* 0x7ffffffc08047892 */ /* 0x000fe4000f8ec0ff */
[C---:B------:R-:W-:Y:S01]  /*0210*/  IMAD R9, R2.reuse, UR8, R25 ;  /* 0x0000000802097c24 */ /* 0x040fe2000f8e0219 */
[----:B------:R-:W2:Y:S01]  /*0220*/  LDCU UR5, c[0x0][0x39c] ;  /* 0x00007380ff0577ac */ /* 0x000ea20008000800 */
[----:B------:R-:W-:Y:S01]  /*0230*/  VIADD R25, R25, 0x3 ;  /* 0x0000000319197836 */ /* 0x000fe20000000000 */
[----:B------:R-:W-:Y:S01]  /*0240*/  UIADD3 UR7, UPT, UPT, -UR4, URZ, URZ ;  /* 0x000000ff04077290 */ /* 0x000fe2000fffe1ff */
[----:B-1----:R-:W-:Y:S01]  /*0250*/  ISETP.GE.AND P1, PT, R2, UR9, PT ;  /* 0x0000000902007c0c */ /* 0x002fe2000bf26270 */
[----:B0-----:R-:W-:-:S02]  /*0260*/  IMAD R24, R0, R23, R23 ;  /* 0x0000001700187224 */ /* 0x001fc400078e0217 */
[-CC-:B------:R-:W-:Y:S02]  /*0270*/  IMAD R22, R22, R23.reuse, R3.reuse ;  /* 0x0000001716167224 */ /* 0x180fe400078e0203 */
[-CC-:B------:R-:W-:Y:S01]  /*0280*/  IMAD R0, R0, R23.reuse, R3.reuse ;  /* 0x0000001700007224 */ /* 0x180fe200078e0203 */
[----:B------:R-:W-:Y:S01]  /*0290*/  IADD3 R24, PT, PT, R3, R24, RZ ;  /* 0x0000001803187210 */ /* 0x000fe20007ffe0ff */
[----:B--2---:R-:W-:-:S07]  /*02a0*/  IMAD R23, R8, R23, R3 ;  /* 0x0000001708177224 */ /* 0x004fce00078e0203 */
.L_x_2:
[----:B------:R-:W0:Y:S01]  /*02b0*/  LDC R27, c[0x0][0x3a0] ;  /* 0x0000e800ff1b7b82 */ /* 0x000e220000000800 */
[----:B------:R-:W-:Y:S01]  /*02c0*/  VIADD R10, R8, 0xfffffffd ;  /* 0xfffffffd080a7836 */ /* 0x000fe20000000000 */
[----:B------:R-:W-:Y:S01]  /*02d0*/  UMOV UR8, UR5 ;  /* 0x0000000500087c82 */ /* 0x000fe20008000000 */
[----:B------:R-:W-:Y:S01]  /*02e0*/  VIADD R14, R25, 0xfffffffd ;  /* 0xfffffffd190e7836 */ /* 0x000fe20000000000 */
[----:B------:R-:W-:-:S04]  /*02f0*/  CS2R R16, SRZ ;  /* 0x0000000000107805 */ /* 0x000fc8000001ff00 */
[----:B------:R-:W-:Y:S02]  /*0300*/  ISETP.GE.OR P2, PT, R14, UR8, P1 ;  /* 0x000000080e007c0c */ /* 0x000fe40008f46670 */
[----:B------:R-:W-:Y:S02]  /*0310*/  CS2R R14, SRZ ;  /* 0x00000000000e7805 */ /* 0x000fe4000001ff00 */
[----:B0-----:R-:W-:-:S04]  /*0320*/  ISETP.GE.AND P0, PT, R3, R27, PT ;  /* 0x0000001b0300720c */ /* 0x001fc80003f06270 */
[----:B------:R-:W-:Y:S02]  /*0330*/  ISETP.GE.OR P3, PT, R10, UR8, P0 ;  /* 0x000000080a007c0c */ /* 0x000fe40008766670 */
[----:B------:R-:W0:Y:S11]  /*0340*/  LDC.64 R10, c[0x0][0x380] ;  /* 0x0000e000ff0a7b82 */ /* 0x000e360000000a00 */
[----:B------:R-:W1:Y:S01]  /*0350*/  @!P3 LDC.64 R12, c[0x0][0x388] ;  /* 0x0000e200ff0cbb82 */ /* 0x000e620000000a00 */
[----:B0-----:R-:W-:-:S05]  /*0360*/  IMAD.WIDE R10, R9, 0x8, R10 ;  /* 0x00000008090a7825 */ /* 0x001fca00078e020a */
[----:B------:R-:W2:Y:S01]  /*0370*/  @!P2 LDG.E.64 R16, desc[UR10][R10.64] ;  /* 0x0000000a0a10a981 */ /* 0x000ea2000c1e1b00 */
[----:B-1----:R-:W-:-:S05]  /*0380*/  @!P3 IMAD.WIDE R12, R0, 0x8, R12 ;  /* 0x00000008000cb825 */ /* 0x002fca00078e020c */
[----:B------:R-:W3:Y:S01]  /*0390*/  @!P3 LDG.E.64 R14, desc[UR10][R12.64] ;  /* 0x0000000a0c0eb981 */ /* 0x000ee2000c1e1b00 */
[----:B------:R-:W-:-:S05]  /*03a0*/  VIADD R20, R8, 0xfffffffe ;  /* 0xfffffffe08147836 */ /* 0x000fca0000000000 */
[----:B------:R-:W-:Y:S02]  /*03b0*/  ISETP.GE.OR P3, PT, R20, UR8, P0 ;  /* 0x0000000814007c0c */ /* 0x000fe40008766670 */
[----:B------:R-:W-:-:S11]  /*03c0*/  IADD3 R26, PT, PT, R25, -0x2, RZ ;  /* 0xfffffffe191a7810 */ /* 0x000fd60007ffe0ff */
[----:B------:R-:W0:Y:S01]  /*03d0*/  @!P3 LDC.64 R20, c[0x0][0x388] ;  /* 0x0000e200ff14bb82 */ /* 0x000e220000000a00 */
[----:B------:R-:W-:Y:S01]  /*03e0*/  ISETP.GE.OR P2, PT, R26, UR8, P1 ;  /* 0x000000081a007c0c */ /* 0x000fe20008f46670 */
[----:B0-----:R-:W-:Y:S01]  /*03f0*/  @!P3 IMAD.WIDE R20, R24, 0x8, R20 ;  /* 0x000000081814b825 */ /* 0x001fe200078e0214 */
[----:B--2---:R0:W-:Y:S04]  /*0400*/  STS.64 [R6], R16 ;  /* 0x0000001006007388 */ /* 0x0041e80000000a00 */
[----:B---3--:R-:W-:Y:S01]  /*0410*/  STS.64 [R7], R14 ;  /* 0x0000000e07007388 */ /* 0x008fe20000000a00 */
[----:B------:R-:W-:Y:S06]  /*0420*/  BAR.SYNC.DEFER_BLOCKING 0x0 ;  /* 0x0000000000007b1d */ /* 0x000fec0000010000 */
[----:B------:R-:W-:Y:S04]  /*0430*/  LDS.64 R28, [R4] ;  /* 0x00000000041c7984 */ /* 0x000fe80000000a00 */
[----:B------:R-:W1:Y:S01]  /*0440*/  LDS.64 R12, [R5] ;  /* 0x00000000050c7984 */ /* 0x000e620000000a00 */
[----:B0-----:R-:W-:Y:S01]  /*0450*/  CS2R R16, SRZ ;  /* 0x0000000000107805 */ /* 0x001fe2000001ff00 */
[----:B------:R-:W-:Y:S06]  /*0460*/  BAR.SYNC.DEFER_BLOCKING 0x0 ;  /* 0x0000000000007b1d */ /* 0x000fec0000010000 */
[----:B------:R-:W2:Y:S01]  /*0470*/  @!P2 LDG.E.64 R16, desc[UR10][R10.64+0x8] ;  /* 0x0000080a0a10a981 */ /* 0x000ea2000c1e1b00 */
[----:B-1----:R-:W-:Y:S01]  /*0480*/  DFMA R12, R28, R12, R18 ;  /* 0x0000000c1c0c722b */ /* 0x002fe20000000012 */
[----:B------:R-:W-:-:S06]  /*0490*/  CS2R R28, SRZ ;  /* 0x00000000001c7805 */ /* 0x000fcc000001ff00 */
[----:B------:R0:W3:Y:S01]  /*04a0*/  @!P3 LDG.E.64 R28, desc[UR10][R20.64] ;  /* 0x0000000a141cb981 */ /* 0x0000e2000c1e1b00 */
[----:B------:R-:W-:-:S05]  /*04b0*/  VIADD R14, R8, 0xffffffff ;  /* 0xffffffff080e7836 */ /* 0x000fca0000000000 */
[----:B------:R-:W-:Y:S01]  /*04c0*/  ISETP.GE.OR P3, PT, R14, UR8, P0 ;  /* 0x000000080e007c0c */ /* 0x000fe20008766670 */
[----:B------:R-:W-:-:S12]  /*04d0*/  VIADD R26, R25, 0xffffffff ;  /* 0xffffffff191a7836 */ /* 0x000fd80000000000 */
[----:B------:R-:W1:Y:S01]  /*04e0*/  @!P3 LDC.64 R14, c[0x0][0x388] ;  /* 0x0000e200ff0ebb82 */ /* 0x000e620000000a00 */
[----:B------:R-:W-:Y:S02]  /*04f0*/  ISETP.GE.OR P2, PT, R26, UR8, P1 ;  /* 0x000000081a007c0c */ /* 0x000fe40008f46670 */
[----:B0-----:R-:W-:Y:S01]  /*0500*/  CS2R R20, SRZ ;  /* 0x0000000000147805 */ /* 0x001fe2000001ff00 */
[----:B--2---:R-:W-:Y:S04]  /*0510*/  STS.64 [R6], R16 ;  /* 0x0000001006007388 */ /* 0x004fe80000000a00 */
[----:B---3--:R1:W-:Y:S01]  /*0520*/  STS.64 [R7], R28 ;  /* 0x0000001c07007388 */ /* 0x0083e20000000a00 */
[----:B------:R-:W-:Y:S06]  /*0530*/  BAR.SYNC.DEFER_BLOCKING 0x0 ;  /* 0x0000000000007b1d */ /* 0x000fec0000010000 */
[----:B------:R-:W-:Y:S04]  /*0540*/  LDS.64 R18, [R4] ;  /* 0x0000000004127984 */ /* 0x000fe80000000a00 */
[----:B------:R-:W0:Y:S01]  /*0550*/  LDS.64 R16, [R5] ;  /* 0x0000000005107984 */ /* 0x000e220000000a00 */
[----:B------:R-:W-:Y:S01]  /*0560*/  BAR.SYNC.DEFER_BLOCKING 0x0 ;  /* 0x0000000000007b1d */ /* 0x000fe20000010000 */
[----:B-1----:R-:W-:-:S05]  /*0570*/  @!P3 IMAD.WIDE R28, R22, 0x8, R14 ;  /* 0x00000008161cb825 */ /* 0x002fca00078e020e */
[----:B------:R-:W2:Y:S01]  /*0580*/  @!P2 LDG.E.64 R20, desc[UR10][R10.64+0x10] ;  /* 0x0000100a0a14a981 */ /* 0x000ea2000c1e1b00 */
[----:B0-----:R-:W-:Y:S01]  /*0590*/  DFMA R12, R18, R16, R12 ;  /* 0x00000010120c722b */ /* 0x001fe2000000000c */
[----:B------:R-:W-:-:S06]  /*05a0*/  CS2R R18, SRZ ;  /* 0x0000000000127805 */ /* 0x000fcc000001ff00 */
[----:B------:R0:W3:Y:S01]  /*05b0*/  @!P3 LDG.E.64 R18, desc[UR10][R28.64] ;  /* 0x0000000a1c12b981 */ /* 0x0000e2000c1e1b00 */
[----:B------:R-:W-:-:S13]  /*05c0*/  ISETP.GE.OR P0, PT, R8, UR8, P0 ;  /* 0x0000000808007c0c */ /* 0x000fda0008706670 */
[----:B------:R-:W1:Y:S01]  /*05d0*/  @!P0 LDC.64 R14, c[0x0][0x388] ;  /* 0x0000e200ff0e8b82 */ /* 0x000e620000000a00 */
[----:B------:R-:W-:Y:S02]  /*05e0*/  ISETP.GE.OR P2, PT, R25, UR8, P1 ;  /* 0x0000000819007c0c */ /* 0x000fe40008f46670 */
[----:B------:R-:W-:Y:S02]  /*05f0*/  CS2R R16, SRZ ;  /* 0x0000000000107805 */ /* 0x000fe4000001ff00 */
[----:B0-----:R-:W-:Y:S01]  /*0600*/  CS2R R28, SRZ ;  /* 0x00000000001c7805 */ /* 0x001fe2000001ff00 */
[----:B-1----:R-:W-:Y:S01]  /*0610*/  @!P0 IMAD.WIDE R14, R23, 0x8, R14 ;  /* 0x00000008170e8825 */ /* 0x002fe200078e020e */
[----:B--2---:R-:W-:Y:S04]  /*0620*/  STS.64 [R6], R20 ;  /* 0x0000001406007388 */ /* 0x004fe80000000a00 */
[----:B---3--:R-:W-:Y:S01]  /*0630*/  STS.64 [R7], R18 ;  /* 0x0000001207007388 */ /* 0x008fe20000000a00 */
[----:B------:R-:W-:Y:S06]  /*0640*/  BAR.SYNC.DEFER_BLOCKING 0x0 ;  /* 0x0000000000007b1d */ /* 0x000fec0000010000 */
[----:B------:R-:W-:Y:S04]  /*0650*/  LDS.64 R18, [R4] ;  /* 0x0000000004127984 */ /* 0x000fe80000000a00 */
[----:B------:R-:W0:Y:S01]  /*0660*/  LDS.64 R20, [R5] ;  /* 0x0000000005147984 */ /* 0x000e220000000a00 */
[----:B------:R-:W-:Y:S06]  /*0670*/  BAR.SYNC.DEFER_BLOCKING 0x0 ;  /* 0x0000000000007b1d */ /* 0x000fec0000010000 */
[----:B------:R-:W2:Y:S04]  /*0680*/  @!P2 LDG.E.64 R16, desc[UR10][R10.64+0x18] ;  /* 0x0000180a0a10a981 */ /* 0x000ea8000c1e1b00 */
[----:B------:R-:W3:Y:S01]  /*0690*/  @!P0 LDG.E.64 R28, desc[UR10][R14.64] ;  /* 0x0000000a0e1c8981 */ /* 0x000ee2000c1e1b00 */
[----:B------:R-:W-:-:S04]  /*06a0*/  UIADD3 UR7, UPT, UPT, UR7, 0x4, URZ ;  /* 0x0000000407077890 */ /* 0x000fc8000fffe0ff */
[----:B------:R-:W-:Y:S01]  /*06b0*/  UISETP.NE.AND UP1, UPT, UR7, URZ, UPT ;  /* 0x000000ff0700728c */ /* 0x000fe2000bf25270 */
[----:B0-----:R-:W-:Y:S01]  /*06c0*/  DFMA R18, R18, R20, R12 ;  /* 0x000000141212722b */ /* 0x001fe2000000000c */
[C---:B------:R-:W-:Y:S01]  /*06d0*/  IMAD R0, R27.reuse, 0x4, R0 ;  /* 0x000000041b007824 */ /* 0x040fe200078e0200 */
[C---:B------:R-:W-:Y:S01]  /*06e0*/  LEA R24, R27.reuse, R24, 0x2 ;  /* 0x000000181b187211 */ /* 0x040fe200078e10ff */
[----:B------:R-:W-:Y:S01]  /*06f0*/  IMAD R22, R27, 0x4, R22 ;  /* 0x000000041b167824 */ /* 0x000fe200078e0216 */
[----:B------:R-:W-:Y:S01]  /*0700*/  IADD3 R9, PT, PT, R9, 0x4, RZ ;  /* 0x0000000409097810 */ /* 0x000fe20007ffe0ff */
[----:B------:R-:W-:Y:S02]  /*0710*/  IMAD R23, R27, 0x4, R23 ;  /* 0x000000041b177824 */ /* 0x000fe400078e0217 */
[----:B------:R-:W-:Y:S02]  /*0720*/  VIADD R25, R25, 0x4 ;  /* 0x0000000419197836 */ /* 0x000fe40000000000 */
[----:B------:R-:W-:Y:S01]  /*0730*/  VIADD R8, R8, 0x4 ;  /* 0x0000000408087836 */ /* 0x000fe20000000000 */
[----:B--2---:R-:W-:Y:S04]  /*0740*/  STS.64 [R6], R16 ;  /* 0x0000001006007388 */ /* 0x004fe80000000a00 */
[----:B---3--:R-:W-:Y:S01]  /*0750*/  STS.64 [R7], R28 ;  /* 0x0000001c07007388 */ /* 0x008fe20000000a00 */
[----:B------:R-:W-:Y:S06]  /*0760*/  BAR.SYNC.DEFER_BLOCKING 0x0 ;  /* 0x0000000000007b1d */ /* 0x000fec0000010000 */
[----:B------:R-:W-:Y:S04]  /*0770*/  LDS.64 R14, [R4] ;  /* 0x00000000040e7984 */ /* 0x000fe80000000a00 */
[----:B------:R-:W0:Y:S02]  /*0780*/  LDS.64 R10, [R5] ;  /* 0x00000000050a7984 */ /* 0x000e240000000a00 */
[----:B0-----:R-:W-:Y:S01]  /*0790*/  DFMA R18, R14, R10, R18 ;  /* 0x0000000a0e12722b */ /* 0x001fe20000000012 */
[----:B------:R-:W-:Y:S06]  /*07a0*/  BAR.SYNC.DEFER_BLOCKING 0x0 ;  /* 0x0000000000007b1d */ /* 0x000fec0000010000 */
[----:B------:R-:W-:Y:S05]  /*07b0*/  BRA.U UP1, `(.L_x_2) ;  /* 0xfffffff901bc7547 */ /* 0x000fea000b83ffff */
.L_x_1:
[----:B------:R-:W-:Y:S05]  /*07c0*/  BRA.U !UP0, `(.L_x_0) ;  /* 0x0000000108907547 */ /* 0x000fea000b800000 */
[----:B------:R-:W0:Y:S01]  /*07d0*/  S2R R27, SR_TID.X ;  /* 0x00000000001b7919 */ /* 0x000e220000002100 */
[----:B------:R-:W1:Y:S01]  /*07e0*/  LDC.64 R8, c[0x0][0x380] ;  /* 0x0000e000ff087b82 */ /* 0x000e620000000a00 */
[----:B------:R-:W2:Y:S01]  /*07f0*/  LDCU UR5, c[0x0][0x3a0] ;  /* 0x00007400ff0577ac */ /* 0x000ea20008000800 */
[----:B------:R-:W3:Y:S01]  /*0800*/  S2R R0, SR_TID.Y ;  /* 0x0000000000007919 */ /* 0x000ee20000002200 */
[----:B------:R-:W4:Y:S01]  /*0810*/  LDCU UR7, c[0x0][0x3a0] ;  /* 0x00007400ff0777ac */ /* 0x000f220008000800 */
[----:B------:R-:W0:Y:S01]  /*0820*/  LDCU.64 UR12, c[0x0][0x398] ;  /* 0x00007300ff0c77ac */ /* 0x000e220008000a00 */
[----:B------:R-:W-:Y:S01]  /*0830*/  UIADD3 UR6, UPT, UPT, -UR6, URZ, URZ ;  /* 0x000000ff06067290 */ /* 0x000fe2000fffe1ff */
[----:B0-----:R-:W-:Y:S01]  /*0840*/  IADD3 R27, PT, PT, R27, UR4, RZ ;  /* 0x000000041b1b7c10 */ /* 0x001fe2000fffe0ff */
[----:B---3--:R-:W-:-:S04]  /*0850*/  VIADD R0, R0, UR4 ;  /* 0x0000000400007c36 */ /* 0x008fc80008000000 */
[----:B------:R-:W-:Y:S02]  /*0860*/  IMAD R29, R2, UR8, R27 ;  /* 0x00000008021d7c24 */ /* 0x000fe4000f8e021b */
[----:B--2-4-:R-:W-:-:S07]  /*0870*/  IMAD R25, R0, UR5, R3 ;  /* 0x0000000500197c24 */ /* 0x014fce000f8e0203 */
.L_x_3:
[----:B------:R-:W-:Y:S02]  /*0880*/  ISETP.GE.AND P0, PT, R0, UR13, PT ;  /* 0x0000000d00007c0c */ /* 0x000fe4000bf06270 */
[----:B------:R-:W-:Y:S01]  /*0890*/  CS2R R12, SRZ ;  /* 0x00000000000c7805 */ /* 0x000fe2000001ff00 */
[----:B-1----:R-:W-:Y:S01]  /*08a0*/  IMAD.WIDE R10, R29, 0x8, R8 ;  /* 0x000000081d0a7825 */ /* 0x002fe200078e0208 */
[----:B------:R-:W-:Y:S02]  /*08b0*/  CS2R R14, SRZ ;  /* 0x00000000000e7805 */ /* 0x000fe4000001ff00 */
[----:B------:R-:W-:Y:S02]  /*08c0*/  ISETP.GE.OR P1, PT, R3, UR7, P0 ;  /* 0x0000000703007c0c */ /* 0x000fe40008726670 */
[----:B------:R-:W-:-:S04]  /*08d0*/  ISETP.GE.AND P0, PT, R27, UR13, PT ;  /* 0x0000000d1b007c0c */ /* 0x000fc8000bf06270 */
[----:B------:R-:W-:-:S07]  /*08e0*/  ISETP.GE.OR P0, PT, R2, UR12, P0 ;  /* 0x0000000c02007c0c */ /* 0x000fce0008706670 */
[----:B------:R-:W0:Y:S06]  /*08f0*/  @!P1 LDC.64 R16, c[0x0][0x388] ;  /* 0x0000e200ff109b82 */ /* 0x000e2c0000000a00 */
[----:B------:R-:W2:Y:S01]  /*0900*/  @!P0 LDG.E.64 R12, desc[UR10][R10.64] ;  /* 0x0000000a0a0c8981 */ /* 0x000ea2000c1e1b00 */
[----:B0-----:R-:W-:-:S05]  /*0910*/  @!P1 IMAD.WIDE R16, R25, 0x8, R16 ;  /* 0x0000000819109825 */ /* 0x001fca00078e0210 */
[----:B------:R-:W3:Y:S01]  /*0920*/  @!P1 LDG.E.64 R14, desc[UR10][R16.64] ;  /* 0x0000000a100e9981 */ /* 0x000ee2000c1e1b00 */
[----:B------:R-:W-:-:S04]  /*0930*/  UIADD3 UR6, UPT, UPT, UR6, 0x1, URZ ;  /* 0x0000000106067890 */ /* 0x000fc8000fffe0ff */
[----:B------:R-:W-:Y:S01]  /*0940*/  UISETP.NE.AND UP0, UPT, UR6, URZ, UPT ;  /* 0x000000ff0600728c */ /* 0x000fe2000bf05270 */
[----:B------:R-:W-:Y:S01]  /*0950*/  VIADD R0, R0, 0x1 ;  /* 0x0000000100007836 */ /* 0x000fe20000000000 */
[----:B------:R-:W-:Y:S01]  /*0960*/  IADD3 R27, PT, PT, R27, 0x1, RZ ;  /* 0x000000011b1b7810 */ /* 0x000fe20007ffe0ff */
[----:B------:R-:W-:Y:S02]  /*0970*/  VIADD R29, R29, 0x1 ;  /* 0x000000011d1d7836 */ /* 0x000fe40000000000 */
[----:B------:R-:W-:Y:S01]  /*0980*/  VIADD R25, R25, UR7 ;  /* 0x0000000719197c36 */ /* 0x000fe20008000000 */
        /* <DEDUP_REMOVED lines=8> */
.L_x_0:
[----:B------:R-:W0:Y:S01]  /*0a10*/  LDCU UR4, c[0x0][0x3a0] ;  /* 0x00007400ff0477ac */ /* 0x000e220008000800 */
[----:B------:R-:W1:Y:S01]  /*0a20*/  LDCU UR5, c[0x0][0x398] ;  /* 0x00007300ff0577ac */ /* 0x000e620008000800 */
[----:B0-----:R-:W-:-:S04]  /*0a30*/  ISETP.GE.AND P0, PT, R3, UR4, PT ;  /* 0x0000000403007c0c */ /* 0x001fc8000bf06270 */
[----:B-1----:R-:W-:-:S13]  /*0a40*/  ISETP.GE.OR P0, PT, R2, UR5, P0 ;  /* 0x0000000502007c0c */ /* 0x002fda0008706670 */
[----:B------:R-:W-:Y:S05]  /*0a50*/  @P0 EXIT ;  /* 0x000000000000094d */ /* 0x000fea0003800000 */
[----:B------:R-:W0:Y:S01]  /*0a60*/  LDC.64 R4, c[0x0][0x390] ;  /* 0x0000e400ff047b82 */ /* 0x000e220000000a00 */
[----:B------:R-:W-:-:S04]  /*0a70*/  IMAD R3, R2, UR4, R3 ;  /* 0x0000000402037c24 */ /* 0x000fc8000f8e0203 */
[----:B0-----:R-:W-:-:S05]  /*0a80*/  IMAD.WIDE.U32 R2, R3, 0x8, R4 ;  /* 0x0000000803027825 */ /* 0x001fca00078e0004 */
[----:B------:R-:W-:Y:S01]  /*0a90*/  STG.E.64 desc[UR10][R2.64], R18 ;  /* 0x0000001202007986 */ /* 0x000fe2000c101b0a */
[----:B------:R-:W-:Y:S05]  /*0aa0*/  EXIT ;  /* 0x000000000000794d */ /* 0x000fea0003800000 */
.L_x_4:
[----:B------:R-:W-:-:S00]  /*0ab0*/  BRA `(.L_x_4) ;  /* 0xfffffffc00fc7947 */ /* 0x000fc0000383ffff */
[----:B------:R-:W-:-:S00]  /*0ac0*/  NOP ;  /* 0x0000000000007918 */ /* 0x000fc00000000000 */
        /* <DEDUP_REMOVED lines=11> */
.L_x_5:


//--------------------- .nv.shared._Z13MatMultKernelPdS_S_iii --------------------------
	.section	.nv.shared._Z13MatMultKernelPdS_S_iii,"aw",@nobits
	.sectionflags	@""
	.align	8
.nv.shared._Z13MatMultKernelPdS_S_iii:
	.zero		1040


//--------------------- .nv.shared.reserved.0     --------------------------
	.section	.nv.shared.reserved.0,"aw",@nobits
	.weak		__nv_reservedSMEM_offset_0_alias
	.size		__nv_reservedSMEM_offset_0_alias, 0, 64
	.other		__nv_reservedSMEM_offset_0_alias,@"STO_CUDA_RESERVED_SHARED STV_DEFAULT"
__nv_reservedSMEM_offset_0_alias:
	.zero		0
	.zero		64


//--------------------- .nv.constant0._Z13MatMultKernelPdS_S_iii --------------------------
	.section	.nv.constant0._Z13MatMultKernelPdS_S_iii,"a",@progbits
	.sectionflags	@""
	.align	4
.nv.constant0._Z13MatMultKernelPdS_S_iii:
	.zero		932


//--------------------- SYMBOLS --------------------------

	.type		.nv.reservedSmem.offset0,@object
	.size		.nv.reservedSmem.offset0,0x4
	.type		.nv.reservedSmem.cap,@object
	.size		.nv.reservedSmem.cap,0x4
